	.headerflags	@"EF_CUDA_TEXMODE_UNIFIED EF_CUDA_64BIT_ADDRESS EF_CUDA_ACCELERATORS EF_CUDA_SM90 EF_CUDA_VIRTUAL_SM(EF_CUDA_SM90)"
	.elftype	@"ET_EXEC"


//--------------------- .nv.info                  --------------------------
	.section	.nv.info,"",@"SHT_CUDA_INFO"
	.align	4


	//----- nvinfo : EIATTR_REGCOUNT
	.align		4
        /*0000*/ 	.byte	0x04, 0x2f
        /*0002*/ 	.short	(.L_3 - .L_2)
	.align		4
.L_2:
        /*0004*/ 	.word	index@(triton_poi_fused__native_batch_norm_legit_no_training_31)
        /*0008*/ 	.word	0x00000012


	//----- nvinfo : EIATTR_MIN_STACK_SIZE
	.align		4
.L_3:
        /*000c*/ 	.byte	0x04, 0x12
        /*000e*/ 	.short	(.L_5 - .L_4)
	.align		4
.L_4:
        /*0010*/ 	.word	index@(triton_poi_fused__native_batch_norm_legit_no_training_31)
        /*0014*/ 	.word	0x00000000


	//----- nvinfo : EIATTR_FRAME_SIZE
	.align		4
.L_5:
        /*0018*/ 	.byte	0x04, 0x11
        /*001a*/ 	.short	(.L_7 - .L_6)
	.align		4
.L_6:
        /*001c*/ 	.word	index@(triton_poi_fused__native_batch_norm_legit_no_training_31)
        /*0020*/ 	.word	0x00000000


	//----- nvinfo : EIATTR_MIN_STACK_SIZE
	.align		4
.L_7:
        /*0024*/ 	.byte	0x04, 0x12
        /*0026*/ 	.short	(.L_9 - .L_8)
	.align		4
.L_8:
        /*0028*/ 	.word	index@(triton_poi_fused__native_batch_norm_legit_no_training_31)
        /*002c*/ 	.word	0x00000000
.L_9:


//--------------------- .nv.info.triton_poi_fused__native_batch_norm_legit_no_training_31 --------------------------
	.section	.nv.info.triton_poi_fused__native_batch_norm_legit_no_training_31,"",@"SHT_CUDA_INFO"
	.sectionflags	@""
	.align	4


	//----- nvinfo : EIATTR_CUDA_API_VERSION
	.align		4
        /*0000*/ 	.byte	0x04, 0x37
        /*0002*/ 	.short	(.L_11 - .L_10)
.L_10:
        /*0004*/ 	.word	0x0000007c


	//----- nvinfo : EIATTR_KPARAM_INFO
	.align		4
.L_11:
        /*0008*/ 	.byte	0x04, 0x17
        /*000a*/ 	.short	(.L_13 - .L_12)
.L_12:
        /*000c*/ 	.word	0x00000000
        /*0010*/ 	.short	0x0006
        /*0012*/ 	.short	0x0030
        /*0014*/ 	.byte	0x00, 0xf0, 0x11, 0x00


	//----- nvinfo : EIATTR_KPARAM_INFO
	.align		4
.L_13:
        /*0018*/ 	.byte	0x04, 0x17
        /*001a*/ 	.short	(.L_15 - .L_14)
.L_14:
        /*001c*/ 	.word	0x00000000
        /*0020*/ 	.short	0x0005
        /*0022*/ 	.short	0x0028
        /*0024*/ 	.byte	0x00, 0xf4, 0x21, 0x00


	//----- nvinfo : EIATTR_KPARAM_INFO
	.align		4
.L_15:
        /*0028*/ 	.byte	0x04, 0x17
        /*002a*/ 	.short	(.L_17 - .L_16)
.L_16:
        /*002c*/ 	.word	0x00000000
        /*0030*/ 	.short	0x0004
        /*0032*/ 	.short	0x0020
        /*0034*/ 	.byte	0x00, 0xf4, 0x21, 0x00


	//----- nvinfo : EIATTR_KPARAM_INFO
	.align		4
.L_17:
        /*0038*/ 	.byte	0x04, 0x17
        /*003a*/ 	.short	(.L_19 - .L_18)
.L_18:
        /*003c*/ 	.word	0x00000000
        /*0040*/ 	.short	0x0003
        /*0042*/ 	.short	0x0018
        /*0044*/ 	.byte	0x00, 0xf4, 0x21, 0x00


	//----- nvinfo : EIATTR_KPARAM_INFO
	.align		4
.L_19:
        /*0048*/ 	.byte	0x04, 0x17
        /*004a*/ 	.short	(.L_21 - .L_20)
.L_20:
        /*004c*/ 	.word	0x00000000
        /*0050*/ 	.short	0x0002
        /*0052*/ 	.short	0x0010
        /*0054*/ 	.byte	0x00, 0xf4, 0x21, 0x00


	//----- nvinfo : EIATTR_KPARAM_INFO
	.align		4
.L_21:
        /*0058*/ 	.byte	0x04, 0x17
        /*005a*/ 	.short	(.L_23 - .L_22)
.L_22:
        /*005c*/ 	.word	0x00000000
        /*0060*/ 	.short	0x0001
        /*0062*/ 	.short	0x0008
        /*0064*/ 	.byte	0x00, 0xf4, 0x21, 0x00


	//----- nvinfo : EIATTR_KPARAM_INFO
	.align		4
.L_23:
        /*0068*/ 	.byte	0x04, 0x17
        /*006a*/ 	.short	(.L_25 - .L_24)
.L_24:
        /*006c*/ 	.word	0x00000000
        /*0070*/ 	.short	0x0000
        /*0072*/ 	.short	0x0000
        /*0074*/ 	.byte	0x00, 0xf4, 0x21, 0x00


	//----- nvinfo : EIATTR_SPARSE_MMA_MASK
	.align		4
.L_25:
        /*0078*/ 	.byte	0x03, 0x50
        /*007a*/ 	.short	0x0000


	//----- nvinfo : EIATTR_MAXREG_COUNT
	.align		4
        /*007c*/ 	.byte	0x03, 0x1b
        /*007e*/ 	.short	0x00ff


	//----- nvinfo : EIATTR_EXIT_INSTR_OFFSETS
	.align		4
        /*0080*/ 	.byte	0x04, 0x1c
        /*0082*/ 	.short	(.L_27 - .L_26)


	//   ....[0]....
.L_26:
        /*0084*/ 	.word	0x00000310


	//   ....[1]....
        /*0088*/ 	.word	0x00000330


	//----- nvinfo : EIATTR_REQNTID
	.align		4
.L_27:
        /*008c*/ 	.byte	0x04, 0x10
        /*008e*/ 	.short	(.L_29 - .L_28)
.L_28:
        /*0090*/ 	.word	0x00000080
        /*0094*/ 	.word	0x00000001
        /*0098*/ 	.word	0x00000001


	//----- nvinfo : EIATTR_CBANK_PARAM_SIZE
	.align		4
.L_29:
        /*009c*/ 	.byte	0x03, 0x19
        /*009e*/ 	.short	0x0034


	//----- nvinfo : EIATTR_PARAM_CBANK
	.align		4
        /*00a0*/ 	.byte	0x04, 0x0a
        /*00a2*/ 	.short	(.L_31 - .L_30)
	.align		4
.L_30:
        /*00a4*/ 	.word	index@(.nv.constant0.triton_poi_fused__native_batch_norm_legit_no_training_31)
        /*00a8*/ 	.short	0x0210
        /*00aa*/ 	.short	0x0034


	//----- nvinfo : EIATTR_SW_WAR
	.align		4
.L_31:
        /*00ac*/ 	.byte	0x04, 0x36
        /*00ae*/ 	.short	(.L_33 - .L_32)
.L_32:
        /*00b0*/ 	.word	0x00000008
.L_33:


//--------------------- .nv.callgraph             --------------------------
	.section	.nv.callgraph,"",@"SHT_CUDA_CALLGRAPH"
	.align	4
	.sectionentsize	8
	.align		4
        /*0000*/ 	.word	0x00000000
	.align		4
        /*0004*/ 	.word	0xffffffff
	.align		4
        /*0008*/ 	.word	0x00000000
	.align		4
        /*000c*/ 	.word	0xfffffffe
	.align		4
        /*0010*/ 	.word	0x00000000
	.align		4
        /*0014*/ 	.word	0xfffffffd
	.align		4
        /*0018*/ 	.word	0x00000000
	.align		4
        /*001c*/ 	.word	0xfffffffc


//--------------------- .nv.constant4             --------------------------
	.section	.nv.constant4,"a",@progbits
	.align	8
	.align		8
.nv.constant4:
        /*0000*/ 	.dword	_$_str
	.align		8
        /*0008*/ 	.dword	_$_str_$_2


//--------------------- .text.triton_poi_fused__native_batch_norm_legit_no_training_31 --------------------------
	.section	.text.triton_poi_fused__native_batch_norm_legit_no_training_31,"ax",@progbits
	.align	128
        .global         triton_poi_fused__native_batch_norm_legit_no_training_31
        .type           triton_poi_fused__native_batch_norm_legit_no_training_31,@function
        .size           triton_poi_fused__native_batch_norm_legit_no_training_31,(.L_x_1 - triton_poi_fused__native_batch_norm_legit_no_training_31)
        .other          triton_poi_fused__native_batch_norm_legit_no_training_31,@"STO_CUDA_ENTRY STV_DEFAULT"
triton_poi_fused__native_batch_norm_legit_no_training_31:
.text.triton_poi_fused__native_batch_norm_legit_no_training_31:
[----:B------:R-:W0:Y:S01]  /*0000*/  LDC R1, c[0x0][0x28] ;  /* 0x00000a00ff017b82 */ /* 0x000e220000000800 */
[----:B------:R-:W1:Y:S07]  /*0010*/  S2R R0, SR_TID.X ;  /* 0x0000000000007919 */ /* 0x000e6e0000002100 */
[----:B------:R-:W2:Y:S01]  /*0020*/  LDC.64 R8, c[0x0][0x220] ;  /* 0x00008800ff087b82 */ /* 0x000ea20000000a00 */
[----:B------:R-:W-:Y:S01]  /*0030*/  HFMA2.MMA R14, -RZ, RZ, 0, 0 ;  /* 0x00000000ff0e7435 */ /* 0x000fe200000001ff */
[----:B------:R-:W-:Y:S01]  /*0040*/  ULDC.64 UR4, c[0x0][0x208] ;  /* 0x0000820000047ab9 */ /* 0x000fe20000000a00 */
[----:B------:R-:W3:Y:S05]  /*0050*/  S2R R3, SR_CTAID.X ;  /* 0x0000000000037919 */ /* 0x000eea0000002500 */
[----:B------:R-:W4:Y:S08]  /*0060*/  LDC.64 R6, c[0x0][0x218] ;  /* 0x00008600ff067b82 */ /* 0x000f300000000a00 */
[----:B------:R-:W5:Y:S08]  /*0070*/  LDC.64 R10, c[0x0][0x228] ;  /* 0x00008a00ff0a7b82 */ /* 0x000f700000000a00 */
[----:B------:R-:W4:Y:S01]  /*0080*/  LDC.64 R12, c[0x0][0x230] ;  /* 0x00008c00ff0c7b82 */ /* 0x000f220000000a00 */
[----:B-1----:R-:W-:-:S02]  /*0090*/  LOP3.LUT R0, R0, 0x7f, RZ, 0xc0, !PT ;  /* 0x0000007f00007812 */ /* 0x002fc400078ec0ff */
[----:B---3--:R-:W-:Y:S02]  /*00a0*/  SHF.R.S32.HI R2, RZ, 0x18, R3 ;  /* 0x00000018ff027819 */ /* 0x008fe40000011403 */
[----:B------:R-:W-:Y:S02]  /*00b0*/  LEA R0, R3, R0, 0x7 ;  /* 0x0000000003007211 */ /* 0x000fe400078e38ff */
[----:B------:R-:W-:Y:S02]  /*00c0*/  SGXT R3, R2, 0x1 ;  /* 0x000000010203781a */ /* 0x000fe40000000200 */
[----:B------:R-:W-:Y:S02]  /*00d0*/  ISETP.GE.AND P2, PT, R0, 0x1400, PT ;  /* 0x000014000000780c */ /* 0x000fe40003f46270 */
[----:B------:R-:W-:-:S04]  /*00e0*/  LEA.HI R3, R3, R0, RZ, 0x2 ;  /* 0x0000000003037211 */ /* 0x000fc800078f10ff */
[----:B------:R-:W-:-:S05]  /*00f0*/  SHF.R.S32.HI R3, RZ, 0x2, R3 ;  /* 0x00000002ff037819 */ /* 0x000fca0000011403 */
[----:B------:R-:W-:-:S05]  /*0100*/  IMAD.HI R2, R3, 0x66666667, RZ ;  /* 0x6666666703027827 */ /* 0x000fca00078e02ff */
[----:B------:R-:W-:-:S04]  /*0110*/  SHF.R.U32.HI R5, RZ, 0x1f, R2 ;  /* 0x0000001fff057819 */ /* 0x000fc80000011602 */
[----:B------:R-:W-:Y:S02]  /*0120*/  LEA.HI.SX32 R2, R2, R5, 0x19 ;  /* 0x0000000502027211 */ /* 0x000fe400078fcaff */
[----:B------:R-:W1:Y:S03]  /*0130*/  LDC.64 R4, c[0x0][0x210] ;  /* 0x00008400ff047b82 */ /* 0x000e660000000a00 */
[----:B------:R-:W-:-:S04]  /*0140*/  IMAD R15, R2, -0x140, R3 ;  /* 0xfffffec0020f7824 */ /* 0x000fc800078e0203 */
[----:B--2---:R-:W-:-:S05]  /*0150*/  IMAD.WIDE R8, R15, 0x4, R8 ;  /* 0x000000040f087825 */ /* 0x004fca00078e0208 */
[----:B------:R5:W2:Y:S01]  /*0160*/  @!P2 LDG.E.EL R14, desc[UR4][R8.64] ;  /* 0x00000004080ea981 */ /* 0x000aa2000c2e1900 */
[----:B------:R-:W-:Y:S01]  /*0170*/  CS2R R2, SRZ ;  /* 0x0000000000027805 */ /* 0x000fe2000001ff00 */
[----:B----4-:R-:W-:-:S05]  /*0180*/  IMAD.WIDE R6, R15, 0x4, R6 ;  /* 0x000000040f067825 */ /* 0x010fca00078e0206 */
[----:B------:R-:W3:Y:S01]  /*0190*/  @!P2 LDG.E.EL R3, desc[UR4][R6.64] ;  /* 0x000000040603a981 */ /* 0x000ee2000c2e1900 */
[----:B-1----:R-:W-:-:S04]  /*01a0*/  IMAD.WIDE R4, R0, 0x4, R4 ;  /* 0x0000000400047825 */ /* 0x002fc800078e0204 */
[C---:B-----5:R-:W-:Y:S01]  /*01b0*/  IMAD.WIDE R8, R15.reuse, 0x4, R10 ;  /* 0x000000040f087825 */ /* 0x060fe200078e020a */
[----:B------:R1:W3:Y:S03]  /*01c0*/  @!P2 LDG.E R2, desc[UR4][R4.64] ;  /* 0x000000040402a981 */ /* 0x0002e6000c1e1900 */
[----:B0-----:R-:W-:Y:S01]  /*01d0*/  IMAD.WIDE R10, R15, 0x4, R12 ;  /* 0x000000040f0a7825 */ /* 0x001fe200078e020c */
[----:B------:R-:W-:-:S06]  /*01e0*/  CS2R R12, SRZ ;  /* 0x00000000000c7805 */ /* 0x000fcc000001ff00 */
[----:B------:R-:W4:Y:S01]  /*01f0*/  @!P2 LDG.E.EL R12, desc[UR4][R8.64] ;  /* 0x00000004080ca981 */ /* 0x000f22000c2e1900 */
[----:B-1----:R-:W0:Y:S03]  /*0200*/  LDC.64 R4, c[0x0][0x238] ;  /* 0x00008e00ff047b82 */ /* 0x002e260000000a00 */
[----:B------:R-:W4:Y:S01]  /*0210*/  @!P2 LDG.E.EL R13, desc[UR4][R10.64] ;  /* 0x000000040a0da981 */ /* 0x000f22000c2e1900 */
[----:B------:R-:W-:Y:S01]  /*0220*/  MOV R6, 0x3e800000 ;  /* 0x3e80000000067802 */ /* 0x000fe20000000f00 */
[----:B--2---:R-:W-:-:S04]  /*0230*/  FADD R14, R14, 9.9999997473787516356e-06 ;  /* 0x3727c5ac0e0e7421 */ /* 0x004fc80000000000 */
[----:B------:R-:W1:Y:S02]  /*0240*/  MUFU.SQRT R15, R14 ;  /* 0x0000000e000f7308 */ /* 0x000e640000002000 */
[C---:B-1----:R-:W-:Y:S02]  /*0250*/  FSETP.GT.AND P0, PT, R15.reuse, 8.50705917302346158658e+37, PT ;  /* 0x7e8000000f00780b */ /* 0x042fe40003f04000 */
[----:B------:R-:W-:-:S11]  /*0260*/  FSETP.GEU.AND P1, PT, R15, 1.175494350822287508e-38, PT ;  /* 0x008000000f00780b */ /* 0x000fd60003f2e000 */
[----:B------:R-:W-:-:S04]  /*0270*/  @P0 FMUL R15, R15, 0.25 ;  /* 0x3e8000000f0f0820 */ /* 0x000fc80000400000 */
[----:B------:R-:W-:-:S06]  /*0280*/  @!P1 FMUL R15, R15, 16777216 ;  /* 0x4b8000000f0f9820 */ /* 0x000fcc0000400000 */
[----:B------:R-:W1:Y:S01]  /*0290*/  MUFU.RCP R15, R15 ;  /* 0x0000000f000f7308 */ /* 0x000e620000001000 */
[----:B------:R-:W-:Y:S01]  /*02a0*/  FSEL R6, R6, 1, P0 ;  /* 0x3f80000006067808 */ /* 0x000fe20000000000 */
[----:B---3--:R-:W-:-:S04]  /*02b0*/  FADD R2, -R3, R2 ;  /* 0x0000000203027221 */ /* 0x008fc80000000100 */
[----:B------:R-:W-:-:S04]  /*02c0*/  @!P1 FMUL R6, R6, 16777216 ;  /* 0x4b80000006069820 */ /* 0x000fc80000400000 */
[----:B-1----:R-:W-:-:S04]  /*02d0*/  FMUL R3, R15, R6 ;  /* 0x000000060f037220 */ /* 0x002fc80000400000 */
[----:B------:R-:W-:Y:S01]  /*02e0*/  FMUL R6, R2, R3 ;  /* 0x0000000302067220 */ /* 0x000fe20000400000 */
[----:B0-----:R-:W-:-:S04]  /*02f0*/  IMAD.WIDE R2, R0, 0x4, R4 ;  /* 0x0000000400027825 */ /* 0x001fc800078e0204 */
[----:B----4-:R-:W-:Y:S01]  /*0300*/  FFMA R13, R6, R12, R13 ;  /* 0x0000000c060d7223 */ /* 0x010fe2000000000d */
[----:B------:R-:W-:Y:S06]  /*0310*/  @P2 EXIT ;  /* 0x000000000000294d */ /* 0x000fec0003800000 */
[----:B------:R-:W-:Y:S01]  /*0320*/  STG.E desc[UR4][R2.64], R13 ;  /* 0x0000000d02007986 */ /* 0x000fe2000c101904 */
[----:B------:R-:W-:Y:S05]  /*0330*/  EXIT ;  /* 0x000000000000794d */ /* 0x000fea0003800000 */
.L_x_0:
[----:B------:R-:W-:-:S00]  /*0340*/  BRA `(.L_x_0) ;  /* 0xfffffffc00fc7947 */ /* 0x000fc0000383ffff */
[----:B------:R-:W-:-:S00]  /*0350*/  NOP ;  /* 0x0000000000007918 */ /* 0x000fc00000000000 */
        /* <DEDUP_REMOVED lines=10> */
.L_x_1:


//--------------------- .nv.global.init           --------------------------
	.section	.nv.global.init,"aw",@progbits
.nv.global.init:
	.type		_$_str,@object
	.size		_$_str,(_$_str_$_2 - _$_str)
_$_str:
        /*0000*/ 	.byte	0x5f, 0x5f, 0x43, 0x55, 0x44, 0x41, 0x5f, 0x46, 0x54, 0x5a, 0x00
	.type		_$_str_$_2,@object
	.size		_$_str_$_2,(.L_1 - _$_str_$_2)
_$_str_$_2:
        /*000b*/ 	.byte	0x5f, 0x5f, 0x43, 0x55, 0x44, 0x41, 0x5f, 0x50, 0x52, 0x45, 0x43, 0x5f, 0x53, 0x51, 0x52, 0x54
        /*001b*/ 	.byte	0x00
.L_1:


//--------------------- .nv.constant0.triton_poi_fused__native_batch_norm_legit_no_training_31 --------------------------
	.section	.nv.constant0.triton_poi_fused__native_batch_norm_legit_no_training_31,"a",@progbits
	.sectionflags	@""
	.align	4
.nv.constant0.triton_poi_fused__native_batch_norm_legit_no_training_31:
	.zero		580
